	.headerflags	@"EF_CUDA_TEXMODE_UNIFIED EF_CUDA_64BIT_ADDRESS EF_CUDA_ACCELERATORS EF_CUDA_SM90 EF_CUDA_VIRTUAL_SM(EF_CUDA_SM90)"
	.elftype	@"ET_EXEC"


//--------------------- .nv.info                  --------------------------
	.section	.nv.info,"",@"SHT_CUDA_INFO"
	.align	4


	//----- nvinfo : EIATTR_REGCOUNT
	.align		4
        /*0000*/ 	.byte	0x04, 0x2f
        /*0002*/ 	.short	(.L_1 - .L_0)
	.align		4
.L_0:
        /*0004*/ 	.word	index@(triton_red_fused__to_copy_add_mul_sum_11)
        /*0008*/ 	.word	0x00000020


	//----- nvinfo : EIATTR_MIN_STACK_SIZE
	.align		4
.L_1:
        /*000c*/ 	.byte	0x04, 0x12
        /*000e*/ 	.short	(.L_3 - .L_2)
	.align		4
.L_2:
        /*0010*/ 	.word	index@(triton_red_fused__to_copy_add_mul_sum_11)
        /*0014*/ 	.word	0x00000000


	//----- nvinfo : EIATTR_FRAME_SIZE
	.align		4
.L_3:
        /*0018*/ 	.byte	0x04, 0x11
        /*001a*/ 	.short	(.L_5 - .L_4)
	.align		4
.L_4:
        /*001c*/ 	.word	index@(triton_red_fused__to_copy_add_mul_sum_11)
        /*0020*/ 	.word	0x00000000


	//----- nvinfo : EIATTR_MIN_STACK_SIZE
	.align		4
.L_5:
        /*0024*/ 	.byte	0x04, 0x12
        /*0026*/ 	.short	(.L_7 - .L_6)
	.align		4
.L_6:
        /*0028*/ 	.word	index@(triton_red_fused__to_copy_add_mul_sum_11)
        /*002c*/ 	.word	0x00000000
.L_7:


//--------------------- .nv.info.triton_red_fused__to_copy_add_mul_sum_11 --------------------------
	.section	.nv.info.triton_red_fused__to_copy_add_mul_sum_11,"",@"SHT_CUDA_INFO"
	.sectionflags	@""
	.align	4


	//----- nvinfo : EIATTR_CUDA_API_VERSION
	.align		4
        /*0000*/ 	.byte	0x04, 0x37
        /*0002*/ 	.short	(.L_9 - .L_8)
.L_8:
        /*0004*/ 	.word	0x0000007c


	//----- nvinfo : EIATTR_KPARAM_INFO
	.align		4
.L_9:
        /*0008*/ 	.byte	0x04, 0x17
        /*000a*/ 	.short	(.L_11 - .L_10)
.L_10:
        /*000c*/ 	.word	0x00000000
        /*0010*/ 	.short	0x0008
        /*0012*/ 	.short	0x0038
        /*0014*/ 	.byte	0x00, 0xf4, 0x21, 0x00


	//----- nvinfo : EIATTR_KPARAM_INFO
	.align		4
.L_11:
        /*0018*/ 	.byte	0x04, 0x17
        /*001a*/ 	.short	(.L_13 - .L_12)
.L_12:
        /*001c*/ 	.word	0x00000000
        /*0020*/ 	.short	0x0007
        /*0022*/ 	.short	0x0034
        /*0024*/ 	.byte	0x00, 0xf0, 0x11, 0x00


	//----- nvinfo : EIATTR_KPARAM_INFO
	.align		4
.L_13:
        /*0028*/ 	.byte	0x04, 0x17
        /*002a*/ 	.short	(.L_15 - .L_14)
.L_14:
        /*002c*/ 	.word	0x00000000
        /*0030*/ 	.short	0x0006
        /*0032*/ 	.short	0x0030
        /*0034*/ 	.byte	0x00, 0xf0, 0x11, 0x00


	//----- nvinfo : EIATTR_KPARAM_INFO
	.align		4
.L_15:
        /*0038*/ 	.byte	0x04, 0x17
        /*003a*/ 	.short	(.L_17 - .L_16)
.L_16:
        /*003c*/ 	.word	0x00000000
        /*0040*/ 	.short	0x0005
        /*0042*/ 	.short	0x0028
        /*0044*/ 	.byte	0x00, 0xf4, 0x21, 0x00


	//----- nvinfo : EIATTR_KPARAM_INFO
	.align		4
.L_17:
        /*0048*/ 	.byte	0x04, 0x17
        /*004a*/ 	.short	(.L_19 - .L_18)
.L_18:
        /*004c*/ 	.word	0x00000000
        /*0050*/ 	.short	0x0004
        /*0052*/ 	.short	0x0020
        /*0054*/ 	.byte	0x00, 0xf4, 0x21, 0x00


	//----- nvinfo : EIATTR_KPARAM_INFO
	.align		4
.L_19:
        /*0058*/ 	.byte	0x04, 0x17
        /*005a*/ 	.short	(.L_21 - .L_20)
.L_20:
        /*005c*/ 	.word	0x00000000
        /*0060*/ 	.short	0x0003
        /*0062*/ 	.short	0x0018
        /*0064*/ 	.byte	0x00, 0xf4, 0x21, 0x00


	//----- nvinfo : EIATTR_KPARAM_INFO
	.align		4
.L_21:
        /*0068*/ 	.byte	0x04, 0x17
        /*006a*/ 	.short	(.L_23 - .L_22)
.L_22:
        /*006c*/ 	.word	0x00000000
        /*0070*/ 	.short	0x0002
        /*0072*/ 	.short	0x0010
        /*0074*/ 	.byte	0x00, 0xf4, 0x21, 0x00


	//----- nvinfo : EIATTR_KPARAM_INFO
	.align		4
.L_23:
        /*0078*/ 	.byte	0x04, 0x17
        /*007a*/ 	.short	(.L_25 - .L_24)
.L_24:
        /*007c*/ 	.word	0x00000000
        /*0080*/ 	.short	0x0001
        /*0082*/ 	.short	0x0008
        /*0084*/ 	.byte	0x00, 0xf4, 0x21, 0x00


	//----- nvinfo : EIATTR_KPARAM_INFO
	.align		4
.L_25:
        /*0088*/ 	.byte	0x04, 0x17
        /*008a*/ 	.short	(.L_27 - .L_26)
.L_26:
        /*008c*/ 	.word	0x00000000
        /*0090*/ 	.short	0x0000
        /*0092*/ 	.short	0x0000
        /*0094*/ 	.byte	0x00, 0xf4, 0x21, 0x00


	//----- nvinfo : EIATTR_SPARSE_MMA_MASK
	.align		4
.L_27:
        /*0098*/ 	.byte	0x03, 0x50
        /*009a*/ 	.short	0x0000


	//----- nvinfo : EIATTR_MAXREG_COUNT
	.align		4
        /*009c*/ 	.byte	0x03, 0x1b
        /*009e*/ 	.short	0x00ff


	//----- nvinfo : EIATTR_COOP_GROUP_MASK_REGIDS
	.align		4
        /*00a0*/ 	.byte	0x04, 0x29
        /*00a2*/ 	.short	(.L_29 - .L_28)


	//   ....[0]....
.L_28:
        /*00a4*/ 	.word	0xffffffff


	//   ....[1]....
        /*00a8*/ 	.word	0xffffffff


	//   ....[2]....
        /*00ac*/ 	.word	0xffffffff


	//   ....[3]....
        /*00b0*/ 	.word	0xffffffff


	//   ....[4]....
        /*00b4*/ 	.word	0xffffffff


	//   ....[5]....
        /*00b8*/ 	.word	0xffffffff


	//   ....[6]....
        /*00bc*/ 	.word	0xffffffff


	//   ....[7]....
        /*00c0*/ 	.word	0xffffffff


	//----- nvinfo : EIATTR_COOP_GROUP_INSTR_OFFSETS
	.align		4
.L_29:
        /*00c4*/ 	.byte	0x04, 0x28
        /*00c6*/ 	.short	(.L_31 - .L_30)


	//   ....[0]....
.L_30:
        /*00c8*/ 	.word	0x00000650


	//   ....[1]....
        /*00cc*/ 	.word	0x00000660


	//   ....[2]....
        /*00d0*/ 	.word	0x00000670


	//   ....[3]....
        /*00d4*/ 	.word	0x00000680


	//   ....[4]....
        /*00d8*/ 	.word	0x000006b0


	//   ....[5]....
        /*00dc*/ 	.word	0x000006e0


	//   ....[6]....
        /*00e0*/ 	.word	0x000006f0


	//   ....[7]....
        /*00e4*/ 	.word	0x00000700


	//----- nvinfo : EIATTR_EXIT_INSTR_OFFSETS
	.align		4
.L_31:
        /*00e8*/ 	.byte	0x04, 0x1c
        /*00ea*/ 	.short	(.L_33 - .L_32)


	//   ....[0]....
.L_32:
        /*00ec*/ 	.word	0x000008a0


	//----- nvinfo : EIATTR_REQNTID
	.align		4
.L_33:
        /*00f0*/ 	.byte	0x04, 0x10
        /*00f2*/ 	.short	(.L_35 - .L_34)
.L_34:
        /*00f4*/ 	.word	0x00000080
        /*00f8*/ 	.word	0x00000001
        /*00fc*/ 	.word	0x00000001


	//----- nvinfo : EIATTR_CBANK_PARAM_SIZE
	.align		4
.L_35:
        /*0100*/ 	.byte	0x03, 0x19
        /*0102*/ 	.short	0x0040


	//----- nvinfo : EIATTR_PARAM_CBANK
	.align		4
        /*0104*/ 	.byte	0x04, 0x0a
        /*0106*/ 	.short	(.L_37 - .L_36)
	.align		4
.L_36:
        /*0108*/ 	.word	index@(.nv.constant0.triton_red_fused__to_copy_add_mul_sum_11)
        /*010c*/ 	.short	0x0210
        /*010e*/ 	.short	0x0040


	//----- nvinfo : EIATTR_SW_WAR
	.align		4
.L_37:
        /*0110*/ 	.byte	0x04, 0x36
        /*0112*/ 	.short	(.L_39 - .L_38)
.L_38:
        /*0114*/ 	.word	0x00000008
.L_39:


//--------------------- .nv.callgraph             --------------------------
	.section	.nv.callgraph,"",@"SHT_CUDA_CALLGRAPH"
	.align	4
	.sectionentsize	8
	.align		4
        /*0000*/ 	.word	0x00000000
	.align		4
        /*0004*/ 	.word	0xffffffff
	.align		4
        /*0008*/ 	.word	0x00000000
	.align		4
        /*000c*/ 	.word	0xfffffffe
	.align		4
        /*0010*/ 	.word	0x00000000
	.align		4
        /*0014*/ 	.word	0xfffffffd
	.align		4
        /*0018*/ 	.word	0x00000000
	.align		4
        /*001c*/ 	.word	0xfffffffc


//--------------------- .text.triton_red_fused__to_copy_add_mul_sum_11 --------------------------
	.section	.text.triton_red_fused__to_copy_add_mul_sum_11,"ax",@progbits
	.sectionflags	@"SHF_BARRIERS=1"
	.align	128
        .global         triton_red_fused__to_copy_add_mul_sum_11
        .type           triton_red_fused__to_copy_add_mul_sum_11,@function
        .size           triton_red_fused__to_copy_add_mul_sum_11,(.L_x_3 - triton_red_fused__to_copy_add_mul_sum_11)
        .other          triton_red_fused__to_copy_add_mul_sum_11,@"STO_CUDA_ENTRY STV_DEFAULT"
triton_red_fused__to_copy_add_mul_sum_11:
.text.triton_red_fused__to_copy_add_mul_sum_11:
[----:B------:R-:W0:Y:S02]  /*0000*/  LDC R1, c[0x0][0x28] ;  /* 0x00000a00ff017b82 */ /* 0x000e240000000800 */
[----:B------:R-:W1:Y:S01]  /*0010*/  LDC R2, c[0x0][0x244] ;  /* 0x00009100ff027b82 */ /* 0x000e620000000800 */
[----:B------:R-:W2:Y:S01]  /*0020*/  S2R R0, SR_TID.X ;  /* 0x0000000000007919 */ /* 0x000ea20000002100 */
[----:B------:R-:W-:Y:S01]  /*0030*/  ULDC.64 UR6, c[0x0][0x208] ;  /* 0x0000820000067ab9 */ /* 0x000fe20000000a00 */
[----:B------:R-:W-:Y:S01]  /*0040*/  HFMA2.MMA R24, -RZ, RZ, 0, 0 ;  /* 0x00000000ff187435 */ /* 0x000fe200000001ff */
[----:B------:R-:W-:Y:S01]  /*0050*/  MOV R8, RZ ;  /* 0x000000ff00087202 */ /* 0x000fe20000000f00 */
[----:B------:R-:W3:Y:S01]  /*0060*/  S2R R3, SR_CTAID.X ;  /* 0x0000000000037919 */ /* 0x000ee20000002500 */
[----:B------:R-:W-:Y:S02]  /*0070*/  CS2R R6, SRZ ;  /* 0x0000000000067805 */ /* 0x000fe4000001ff00 */
[----:B-1----:R-:W-:Y:S02]  /*0080*/  ISETP.GE.AND P0, PT, R2, 0x1, PT ;  /* 0x000000010200780c */ /* 0x002fe40003f06270 */
[----:B--2---:R-:W-:-:S02]  /*0090*/  SHF.L.U32 R2, R0, 0x2, RZ ;  /* 0x0000000200027819 */ /* 0x004fc400000006ff */
[----:B------:R-:W-:Y:S02]  /*00a0*/  SHF.R.U32.HI R4, RZ, 0x5, R0 ;  /* 0x00000005ff047819 */ /* 0x000fe40000011600 */
[----:B---3--:R-:W-:Y:S02]  /*00b0*/  SHF.L.U32 R3, R3, 0x7, RZ ;  /* 0x0000000703037819 */ /* 0x008fe400000006ff */
[----:B------:R-:W-:Y:S02]  /*00c0*/  LOP3.LUT R2, R2, 0x7c, RZ, 0xc0, !PT ;  /* 0x0000007c02027812 */ /* 0x000fe400078ec0ff */
[----:B------:R-:W-:-:S03]  /*00d0*/  SGXT.U32 R4, R4, 0x2 ;  /* 0x000000020404781a */ /* 0x000fc60000000000 */
[----:B------:R-:W-:Y:S05]  /*00e0*/  @!P0 BRA `(.L_x_0) ;  /* 0x0000000400088947 */ /* 0x000fea0003800000 */
[----:B------:R-:W-:Y:S02]  /*00f0*/  LEA R9, R4, R3, 0xc ;  /* 0x0000000304097211 */ /* 0x000fe400078e60ff */
[----:B------:R-:W-:Y:S02]  /*0100*/  CS2R R6, SRZ ;  /* 0x0000000000067805 */ /* 0x000fe4000001ff00 */
[----:B------:R-:W-:Y:S01]  /*0110*/  MOV R24, RZ ;  /* 0x000000ff00187202 */ /* 0x000fe20000000f00 */
[----:B------:R-:W-:Y:S01]  /*0120*/  UMOV UR4, URZ ;  /* 0x0000003f00047c82 */ /* 0x000fe20008000000 */
[----:B------:R-:W-:Y:S02]  /*0130*/  MOV R5, RZ ;  /* 0x000000ff00057202 */ /* 0x000fe40000000f00 */
[----:B------:R-:W-:-:S07]  /*0140*/  IADD3 R8, R2, R9, RZ ;  /* 0x0000000902087210 */ /* 0x000fce0007ffe0ff */
.L_x_1:
[----:B------:R-:W1:Y:S01]  /*0150*/  LDC R9, c[0x0][0x244] ;  /* 0x00009100ff097b82 */ /* 0x000e620000000800 */
[----:B------:R-:W-:Y:S02]  /*0160*/  IADD3 R25, R4, UR4, RZ ;  /* 0x0000000404197c10 */ /* 0x000fe4000fffe0ff */
[----:B------:R-:W-:Y:S02]  /*0170*/  CS2R R12, SRZ ;  /* 0x00000000000c7805 */ /* 0x000fe4000001ff00 */
[----:B------:R-:W-:-:S03]  /*0180*/  CS2R R14, SRZ ;  /* 0x00000000000e7805 */ /* 0x000fc6000001ff00 */
[----:B------:R-:W2:Y:S08]  /*0190*/  LDC.64 R28, c[0x0][0x210] ;  /* 0x00008400ff1c7b82 */ /* 0x000eb00000000a00 */
[----:B------:R-:W3:Y:S08]  /*01a0*/  LDC.64 R26, c[0x0][0x218] ;  /* 0x00008600ff1a7b82 */ /* 0x000ef00000000a00 */
[----:B------:R-:W4:Y:S01]  /*01b0*/  LDC.64 R20, c[0x0][0x220] ;  /* 0x00008800ff147b82 */ /* 0x000f220000000a00 */
[----:B-1----:R-:W-:-:S07]  /*01c0*/  ISETP.GE.AND P1, PT, R25, R9, PT ;  /* 0x000000091900720c */ /* 0x002fce0003f26270 */
[----:B------:R-:W1:Y:S01]  /*01d0*/  LDC.64 R10, c[0x0][0x228] ;  /* 0x00008a00ff0a7b82 */ /* 0x000e620000000a00 */
[----:B--2---:R-:W-:-:S07]  /*01e0*/  IMAD.WIDE R28, R8, 0x2, R28 ;  /* 0x00000002081c7825 */ /* 0x004fce00078e021c */
[----:B------:R-:W2:Y:S01]  /*01f0*/  LDC.64 R16, c[0x0][0x230] ;  /* 0x00008c00ff107b82 */ /* 0x000ea20000000a00 */
[C---:B---3--:R-:W-:Y:S01]  /*0200*/  IMAD.WIDE R26, R8.reuse, 0x2, R26 ;  /* 0x00000002081a7825 */ /* 0x048fe200078e021a */
[----:B------:R-:W-:Y:S01]  /*0210*/  CS2R R18, SRZ ;  /* 0x0000000000127805 */ /* 0x000fe2000001ff00 */
[----:B------:R-:W3:Y:S04]  /*0220*/  @!P1 LDG.E.EF.64 R12, desc[UR6][R28.64] ;  /* 0x000000061c0c9981 */ /* 0x000ee8000c0e1b00 */
[----:B------:R3:W5:Y:S01]  /*0230*/  @!P1 LDG.E.EF.64 R14, desc[UR6][R26.64] ;  /* 0x000000061a0e9981 */ /* 0x000762000c0e1b00 */
[----:B----4-:R-:W-:Y:S01]  /*0240*/  IMAD.WIDE R22, R8, 0x2, R20 ;  /* 0x0000000208167825 */ /* 0x010fe200078e0214 */
[----:B------:R-:W-:-:S04]  /*0250*/  CS2R R20, SRZ ;  /* 0x0000000000147805 */ /* 0x000fc8000001ff00 */
[----:B------:R4:W4:Y:S01]  /*0260*/  @!P1 LDG.E.EF.64 R18, desc[UR6][R22.64] ;  /* 0x0000000616129981 */ /* 0x000922000c0e1b00 */
[----:B-1----:R-:W-:-:S05]  /*0270*/  IMAD.WIDE R10, R8, 0x2, R10 ;  /* 0x00000002080a7825 */ /* 0x002fca00078e020a */
[----:B------:R1:W4:Y:S01]  /*0280*/  @!P1 LDG.E.EF.64 R20, desc[UR6][R10.64] ;  /* 0x000000060a149981 */ /* 0x000322000c0e1b00 */
[----:B--2---:R-:W-:Y:S01]  /*0290*/  IMAD.WIDE R16, R25, 0x4, R16 ;  /* 0x0000000419107825 */ /* 0x004fe200078e0210 */
[----:B------:R-:W-:-:S10]  /*02a0*/  HFMA2.MMA R25, -RZ, RZ, 0, 0 ;  /* 0x00000000ff197435 */ /* 0x000fd400000001ff */
[----:B------:R2:W2:Y:S01]  /*02b0*/  @!P1 LDG.E.EL R25, desc[UR6][R16.64] ;  /* 0x0000000610199981 */ /* 0x0004a2000c2e1900 */
[----:B------:R-:W-:Y:S01]  /*02c0*/  UIADD3 UR4, UR4, 0x4, URZ ;  /* 0x0000000404047890 */ /* 0x000fe2000fffe03f */
[----:B------:R-:W-:-:S05]  /*02d0*/  IADD3 R8, R8, 0x4000, RZ ;  /* 0x0000400008087810 */ /* 0x000fca0007ffe0ff */
[----:B------:R-:W-:Y:S01]  /*02e0*/  ISETP.LE.AND P0, PT, R9, UR4, PT ;  /* 0x0000000409007c0c */ /* 0x000fe2000bf03270 */
[----:B---3--:R-:W-:Y:S02]  /*02f0*/  HADD2.F32 R26, -RZ, R13.H1_H1 ;  /* 0x3000000dff1a7230 */ /* 0x008fe40000004100 */
[----:B------:R-:W-:Y:S02]  /*0300*/  HADD2.F32 R13, -RZ, R13.H0_H0 ;  /* 0x2000000dff0d7230 */ /* 0x000fe40000004100 */
[----:B-----5:R-:W-:Y:S02]  /*0310*/  HADD2.F32 R28, -RZ, R15.H0_H0 ;  /* 0x2000000fff1c7230 */ /* 0x020fe40000004100 */
[----:B----4-:R-:W-:Y:S02]  /*0320*/  HADD2.F32 R22, -RZ, R12.H1_H1 ;  /* 0x3000000cff167230 */ /* 0x010fe40000004100 */
[----:B------:R-:W-:Y:S02]  /*0330*/  HADD2.F32 R23, -RZ, R14.H1_H1 ;  /* 0x3000000eff177230 */ /* 0x000fe40000004100 */
[----:B------:R-:W-:Y:S01]  /*0340*/  FADD R9, R13, R28 ;  /* 0x0000001c0d097221 */ /* 0x000fe20000000000 */
[----:B------:R-:W-:-:S02]  /*0350*/  HADD2.F32 R12, -RZ, R12.H0_H0 ;  /* 0x2000000cff0c7230 */ /* 0x000fc40000004100 */
[----:B-1----:R-:W-:Y:S02]  /*0360*/  HADD2.F32 R11, -RZ, R14.H0_H0 ;  /* 0x2000000eff0b7230 */ /* 0x002fe40000004100 */
[----:B------:R-:W-:Y:S01]  /*0370*/  FADD R22, R22, R23 ;  /* 0x0000001716167221 */ /* 0x000fe20000000000 */
[----:B------:R-:W-:Y:S02]  /*0380*/  HADD2.F32 R14, -RZ, R19.H0_H0 ;  /* 0x20000013ff0e7230 */ /* 0x000fe40000004100 */
[----:B------:R-:W-:Y:S02]  /*0390*/  HADD2.F32 R15, -RZ, R15.H1_H1 ;  /* 0x3000000fff0f7230 */ /* 0x000fe40000004100 */
[----:B------:R-:W-:Y:S01]  /*03a0*/  FADD R11, R12, R11 ;  /* 0x0000000b0c0b7221 */ /* 0x000fe20000000000 */
[----:B------:R-:W-:Y:S02]  /*03b0*/  HADD2.F32 R13, -RZ, R18.H1_H1 ;  /* 0x30000012ff0d7230 */ /* 0x000fe40000004100 */
[----:B------:R-:W-:Y:S01]  /*03c0*/  FADD R9, R14, R9 ;  /* 0x000000090e097221 */ /* 0x000fe20000000000 */
[----:B------:R-:W-:-:S02]  /*03d0*/  HADD2.F32 R12, -RZ, R20.H0_H0 ;  /* 0x20000014ff0c7230 */ /* 0x000fc40000004100 */
[----:B------:R-:W-:Y:S01]  /*03e0*/  FADD R15, R26, R15 ;  /* 0x0000000f1a0f7221 */ /* 0x000fe20000000000 */
[----:B------:R-:W-:Y:S02]  /*03f0*/  HADD2.F32 R10, -RZ, R19.H1_H1 ;  /* 0x30000013ff0a7230 */ /* 0x000fe40000004100 */
[----:B------:R-:W-:Y:S01]  /*0400*/  FADD R22, R13, R22 ;  /* 0x000000160d167221 */ /* 0x000fe20000000000 */
[----:B------:R-:W-:Y:S02]  /*0410*/  HADD2.F32 R18, -RZ, R18.H0_H0 ;  /* 0x20000012ff127230 */ /* 0x000fe40000004100 */
[----:B------:R-:W-:Y:S02]  /*0420*/  HADD2.F32 R14, -RZ, R21.H0_H0 ;  /* 0x20000015ff0e7230 */ /* 0x000fe40000004100 */
[----:B------:R-:W-:Y:S01]  /*0430*/  FADD R10, R10, R15 ;  /* 0x0000000f0a0a7221 */ /* 0x000fe20000000000 */
[----:B--2---:R-:W-:Y:S02]  /*0440*/  HADD2.F32 R16, -RZ, R21.H1_H1 ;  /* 0x30000015ff107230 */ /* 0x004fe40000004100 */
[----:B------:R-:W-:Y:S01]  /*0450*/  FADD R11, R18, R11 ;  /* 0x0000000b120b7221 */ /* 0x000fe20000000000 */
[----:B------:R-:W-:-:S02]  /*0460*/  HADD2.F32 R20, -RZ, R20.H1_H1 ;  /* 0x30000014ff147230 */ /* 0x000fc40000004100 */
[-C--:B------:R-:W-:Y:S01]  /*0470*/  FMUL R14, R14, R25.reuse ;  /* 0x000000190e0e7220 */ /* 0x080fe20000400000 */
[-C--:B------:R-:W-:Y:S01]  /*0480*/  FMUL R16, R16, R25.reuse ;  /* 0x0000001910107220 */ /* 0x080fe20000400000 */
[-C--:B------:R-:W-:Y:S01]  /*0490*/  FMUL R12, R12, R25.reuse ;  /* 0x000000190c0c7220 */ /* 0x080fe20000400000 */
[----:B------:R-:W-:Y:S01]  /*04a0*/  FMUL R20, R20, R25 ;  /* 0x0000001914147220 */ /* 0x000fe20000400000 */
[----:B------:R-:W-:Y:S01]  /*04b0*/  @!P1 FFMA R6, R9, R14, R6 ;  /* 0x0000000e09069223 */ /* 0x000fe20000000006 */
[----:B------:R-:W-:Y:S01]  /*04c0*/  @!P1 FFMA R7, R10, R16, R7 ;  /* 0x000000100a079223 */ /* 0x000fe20000000007 */
[----:B------:R-:W-:Y:S01]  /*04d0*/  @!P1 FFMA R24, R11, R12, R24 ;  /* 0x0000000c0b189223 */ /* 0x000fe20000000018 */
[----:B------:R-:W-:Y:S01]  /*04e0*/  @!P1 FFMA R5, R22, R20, R5 ;  /* 0x0000001416059223 */ /* 0x000fe20000000005 */
[----:B------:R-:W-:Y:S06]  /*04f0*/  @!P0 BRA `(.L_x_1) ;  /* 0xfffffffc00148947 */ /* 0x000fec000383ffff */
[----:B------:R-:W-:-:S07]  /*0500*/  MOV R8, R5 ;  /* 0x0000000500087202 */ /* 0x000fce0000000f00 */
.L_x_0:
[----:B------:R-:W0:Y:S01]  /*0510*/  S2UR UR5, SR_CgaCtaId ;  /* 0x00000000000579c3 */ /* 0x000e220000008800 */
[----:B------:R-:W-:Y:S01]  /*0520*/  UMOV UR4, 0x400 ;  /* 0x0000040000047882 */ /* 0x000fe20000000000 */
[----:B------:R-:W-:Y:S02]  /*0530*/  SHF.L.U32 R5, R4, 0x2, RZ ;  /* 0x0000000204057819 */ /* 0x000fe400000006ff */
[----:B------:R-:W-:Y:S02]  /*0540*/  SHF.L.U32 R4, R2, 0x4, RZ ;  /* 0x0000000402047819 */ /* 0x000fe400000006ff */
[----:B------:R-:W-:Y:S02]  /*0550*/  ISETP.GE.AND P0, PT, R0, 0x200, PT ;  /* 0x000002000000780c */ /* 0x000fe40003f06270 */
[----:B------:R-:W-:Y:S02]  /*0560*/  LOP3.LUT R9, R4, R5, RZ, 0xfc, !PT ;  /* 0x0000000504097212 */ /* 0x000fe400078efcff */
[----:B------:R-:W-:-:S02]  /*0570*/  SHF.L.U32 R5, R0, 0x2, RZ ;  /* 0x0000000200057819 */ /* 0x000fc400000006ff */
[----:B------:R-:W-:Y:S01]  /*0580*/  LOP3.LUT R3, R3, 0x7f, R0, 0xf8, !PT ;  /* 0x0000007f03037812 */ /* 0x000fe200078ef800 */
[----:B0-----:R-:W-:-:S09]  /*0590*/  UPRMT UR4, UR5, 0x654, UR4 ;  /* 0x0000065405047896 */ /* 0x001fd20008000004 */
[----:B------:R-:W-:Y:S04]  /*05a0*/  STS [R9+UR4], R24 ;  /* 0x0000001809007988 */ /* 0x000fe80008000804 */
[----:B------:R-:W-:Y:S04]  /*05b0*/  STS [R9+UR4+0x10], R8 ;  /* 0x0000100809007988 */ /* 0x000fe80008000804 */
[----:B------:R-:W-:Y:S04]  /*05c0*/  STS [R9+UR4+0x20], R6 ;  /* 0x0000200609007988 */ /* 0x000fe80008000804 */
[----:B------:R-:W-:Y:S01]  /*05d0*/  STS [R9+UR4+0x30], R7 ;  /* 0x0000300709007988 */ /* 0x000fe20008000804 */
[----:B------:R-:W-:Y:S06]  /*05e0*/  BAR.SYNC.DEFER_BLOCKING 0x0 ;  /* 0x0000000000007b1d */ /* 0x000fec0000010000 */
[----:B------:R-:W0:Y:S04]  /*05f0*/  @!P0 LDS R10, [R5+UR4] ;  /* 0x00000004050a8984 */ /* 0x000e280008000800 */
[----:B------:R-:W1:Y:S04]  /*0600*/  @!P0 LDS R12, [R5+UR4+0x200] ;  /* 0x00020004050c8984 */ /* 0x000e680008000800 */
[----:B------:R-:W2:Y:S04]  /*0610*/  @!P0 LDS R14, [R5+UR4+0x400] ;  /* 0x00040004050e8984 */ /* 0x000ea80008000800 */
[----:B------:R-:W3:Y:S01]  /*0620*/  @!P0 LDS R17, [R5+UR4+0x600] ;  /* 0x0006000405118984 */ /* 0x000ee20008000800 */
[----:B------:R-:W-:-:S04]  /*0630*/  LOP3.LUT P0, RZ, R0, 0x3, RZ, 0xc0, !PT ;  /* 0x0000000300ff7812 */ /* 0x000fc8000780c0ff */
[----:B------:R-:W-:Y:S01]  /*0640*/  ISETP.LT.AND P0, PT, R0, 0x200, !P0 ;  /* 0x000002000000780c */ /* 0x000fe20004701270 */
[----:B0-----:R-:W0:Y:S04]  /*0650*/  SHFL.BFLY PT, R11, R10, 0x2, 0x1f ;  /* 0x0c401f000a0b7f89 */ /* 0x001e2800000e0000 */
[----:B-1----:R-:W1:Y:S04]  /*0660*/  SHFL.BFLY PT, R13, R12, 0x2, 0x1f ;  /* 0x0c401f000c0d7f89 */ /* 0x002e6800000e0000 */
[----:B--2---:R-:W2:Y:S04]  /*0670*/  SHFL.BFLY PT, R15, R14, 0x2, 0x1f ;  /* 0x0c401f000e0f7f89 */ /* 0x004ea800000e0000 */
[----:B---3--:R-:W3:Y:S01]  /*0680*/  SHFL.BFLY PT, R8, R17, 0x2, 0x1f ;  /* 0x0c401f0011087f89 */ /* 0x008ee200000e0000 */
[----:B0-----:R-:W-:Y:S01]  /*0690*/  FADD R11, R10, R11 ;  /* 0x0000000b0a0b7221 */ /* 0x001fe20000000000 */
[----:B-1----:R-:W-:-:S04]  /*06a0*/  FADD R13, R12, R13 ;  /* 0x0000000d0c0d7221 */ /* 0x002fc80000000000 */
[----:B------:R-:W0:Y:S01]  /*06b0*/  SHFL.BFLY PT, R6, R11, 0x1, 0x1f ;  /* 0x0c201f000b067f89 */ /* 0x000e2200000e0000 */
[----:B--2---:R-:W-:Y:S01]  /*06c0*/  FADD R15, R14, R15 ;  /* 0x0000000f0e0f7221 */ /* 0x004fe20000000000 */
[----:B---3--:R-:W-:-:S04]  /*06d0*/  FADD R7, R17, R8 ;  /* 0x0000000811077221 */ /* 0x008fc80000000000 */
[----:B------:R-:W1:Y:S04]  /*06e0*/  SHFL.BFLY PT, R16, R15, 0x1, 0x1f ;  /* 0x0c201f000f107f89 */ /* 0x000e6800000e0000 */
[----:B------:R-:W2:Y:S04]  /*06f0*/  SHFL.BFLY PT, R8, R13, 0x1, 0x1f ;  /* 0x0c201f000d087f89 */ /* 0x000ea800000e0000 */
[----:B------:R-:W3:Y:S01]  /*0700*/  SHFL.BFLY PT, R10, R7, 0x1, 0x1f ;  /* 0x0c201f00070a7f89 */ /* 0x000ee200000e0000 */
[----:B0-----:R-:W-:Y:S01]  /*0710*/  FADD R12, R11, R6 ;  /* 0x000000060b0c7221 */ /* 0x001fe20000000000 */
[----:B------:R-:W-:-:S04]  /*0720*/  LOP3.LUT R6, R0, 0x7f, RZ, 0xc0, !PT ;  /* 0x0000007f00067812 */ /* 0x000fc800078ec0ff */
[----:B------:R0:W-:Y:S01]  /*0730*/  @P0 STS [R5+UR4], R12 ;  /* 0x0000000c05000988 */ /* 0x0001e20008000804 */
[----:B-1----:R-:W-:Y:S01]  /*0740*/  FADD R16, R15, R16 ;  /* 0x000000100f107221 */ /* 0x002fe20000000000 */
[----:B--2---:R-:W-:-:S04]  /*0750*/  FADD R14, R13, R8 ;  /* 0x000000080d0e7221 */ /* 0x004fc80000000000 */
[----:B------:R-:W-:Y:S01]  /*0760*/  @P0 STS [R5+UR4+0x400], R16 ;  /* 0x0004001005000988 */ /* 0x000fe20008000804 */
[----:B------:R-:W-:Y:S01]  /*0770*/  LEA R13, R6, UR4, 0x2 ;  /* 0x00000004060d7c11 */ /* 0x000fe2000f8e10ff */
[----:B---3--:R-:W-:Y:S02]  /*0780*/  FADD R18, R7, R10 ;  /* 0x0000000a07127221 */ /* 0x008fe40000000000 */
[----:B------:R-:W-:Y:S01]  /*0790*/  @P0 STS [R5+UR4+0x200], R14 ;  /* 0x0002000e05000988 */ /* 0x000fe20008000804 */
[----:B------:R-:W-:-:S03]  /*07a0*/  IADD3 R7, R4, UR4, RZ ;  /* 0x0000000404077c10 */ /* 0x000fc6000fffe0ff */
[----:B------:R-:W-:Y:S02]  /*07b0*/  @P0 STS [R5+UR4+0x600], R18 ;  /* 0x0006001205000988 */ /* 0x000fe40008000804 */
[----:B0-----:R-:W-:Y:S01]  /*07c0*/  IMAD R12, R2, -0xc, R7 ;  /* 0xfffffff4020c7824 */ /* 0x001fe200078e0207 */
[----:B------:R-:W-:Y:S08]  /*07d0*/  BAR.SYNC.DEFER_BLOCKING 0x0 ;  /* 0x0000000000007b1d */ /* 0x000ff00000010000 */
[----:B------:R-:W0:Y:S01]  /*07e0*/  LDC.64 R6, c[0x0][0x238] ;  /* 0x00008e00ff067b82 */ /* 0x000e220000000a00 */
[----:B------:R-:W-:Y:S04]  /*07f0*/  LDS R8, [R4+UR4] ;  /* 0x0000000404087984 */ /* 0x000fe80008000800 */
[----:B------:R-:W-:Y:S01]  /*0800*/  LDS R9, [R4+UR4+0x10] ;  /* 0x0000100404097984 */ /* 0x000fe20008000800 */
[----:B0-----:R-:W-:-:S03]  /*0810*/  IMAD.WIDE R2, R3, 0x2, R6 ;  /* 0x0000000203027825 */ /* 0x001fc600078e0206 */
[----:B------:R-:W-:Y:S04]  /*0820*/  LDS R10, [R4+UR4+0x20] ;  /* 0x00002004040a7984 */ /* 0x000fe80008000800 */
[----:B------:R-:W0:Y:S01]  /*0830*/  LDS R11, [R4+UR4+0x30] ;  /* 0x00003004040b7984 */ /* 0x000e220008000800 */
[----:B------:R-:W-:Y:S06]  /*0840*/  BAR.SYNC.DEFER_BLOCKING 0x0 ;  /* 0x0000000000007b1d */ /* 0x000fec0000010000 */
[----:B0-----:R-:W-:Y:S02]  /*0850*/  STS.128 [R12], R8 ;  /* 0x000000080c007388 */ /* 0x001fe40000000c00 */
[----:B------:R-:W-:Y:S06]  /*0860*/  BAR.SYNC.DEFER_BLOCKING 0x0 ;  /* 0x0000000000007b1d */ /* 0x000fec0000010000 */
[----:B------:R-:W0:Y:S02]  /*0870*/  LDS R13, [R13] ;  /* 0x000000000d0d7984 */ /* 0x000e240000000800 */
[----:B0-----:R-:W-:-:S05]  /*0880*/  F2FP.F16.F32.PACK_AB R0, RZ, R13 ;  /* 0x0000000dff00723e */ /* 0x001fca00000000ff */
[----:B------:R-:W-:Y:S01]  /*0890*/  STG.E.U16 desc[UR6][R2.64], R0 ;  /* 0x0000000002007986 */ /* 0x000fe2000c101506 */
[----:B------:R-:W-:Y:S05]  /*08a0*/  EXIT ;  /* 0x000000000000794d */ /* 0x000fea0003800000 */
.L_x_2:
[----:B------:R-:W-:-:S00]  /*08b0*/  BRA `(.L_x_2) ;  /* 0xfffffffc00fc7947 */ /* 0x000fc0000383ffff */
[----:B------:R-:W-:-:S00]  /*08c0*/  NOP ;  /* 0x0000000000007918 */ /* 0x000fc00000000000 */
        /* <DEDUP_REMOVED lines=11> */
.L_x_3:


//--------------------- .nv.shared.triton_red_fused__to_copy_add_mul_sum_11 --------------------------
	.section	.nv.shared.triton_red_fused__to_copy_add_mul_sum_11,"aw",@nobits
	.sectionflags	@""
	.align	16
	.zero		1024


//--------------------- .nv.constant0.triton_red_fused__to_copy_add_mul_sum_11 --------------------------
	.section	.nv.constant0.triton_red_fused__to_copy_add_mul_sum_11,"a",@progbits
	.sectionflags	@""
	.align	4
.nv.constant0.triton_red_fused__to_copy_add_mul_sum_11:
	.zero		592
